//
// Generated by NVIDIA NVVM Compiler
//
// Compiler Build ID: CL-36424714
// Cuda compilation tools, release 13.0, V13.0.88
// Based on NVVM 20.0.0
//

.version 9.0
.target sm_100
.address_size 64

	// .globl	_Z22computeHistogramKernelPKiPiii
.extern .shared .align 16 .b8 shared_array[];

.visible .entry _Z22computeHistogramKernelPKiPiii(
	.param .u64 .ptr .align 1 _Z22computeHistogramKernelPKiPiii_param_0,
	.param .u64 .ptr .align 1 _Z22computeHistogramKernelPKiPiii_param_1,
	.param .u32 _Z22computeHistogramKernelPKiPiii_param_2,
	.param .u32 _Z22computeHistogramKernelPKiPiii_param_3
)
{
	.reg .pred 	%p<18>;
	.reg .b32 	%r<131>;
	.reg .b64 	%rd<9>;

	ld.param.u64 	%rd2, [_Z22computeHistogramKernelPKiPiii_param_0];
	ld.param.u64 	%rd3, [_Z22computeHistogramKernelPKiPiii_param_1];
	ld.param.u32 	%r42, [_Z22computeHistogramKernelPKiPiii_param_2];
	ld.param.u32 	%r43, [_Z22computeHistogramKernelPKiPiii_param_3];
	mov.u32 	%r117, %tid.x;
	mov.u32 	%r44, %ctaid.x;
	mov.u32 	%r2, %ntid.x;
	mad.lo.s32 	%r3, %r44, %r2, %r117;
	shr.u32 	%r4, %r2, 5;
	mul.lo.s32 	%r5, %r43, %r4;
	setp.ge.s32 	%p1, %r117, %r5;
	@%p1 bra 	$L__BB0_3;
	mov.u32 	%r116, %r117;
$L__BB0_2:
	shl.b32 	%r45, %r116, 2;
	mov.u32 	%r46, shared_array;
	add.s32 	%r47, %r46, %r45;
	mov.b32 	%r48, 0;
	st.shared.u32 	[%r47], %r48;
	add.s32 	%r116, %r116, %r2;
	setp.lt.s32 	%p2, %r116, %r5;
	@%p2 bra 	$L__BB0_2;
$L__BB0_3:
	bar.sync 	0;
	setp.ge.s32 	%p3, %r3, %r42;
	@%p3 bra 	$L__BB0_6;
	cvta.to.global.u64 	%rd4, %rd2;
	mul.wide.s32 	%rd5, %r3, 4;
	add.s64 	%rd6, %rd4, %rd5;
	ld.global.u32 	%r8, [%rd6];
	setp.lt.s32 	%p4, %r8, 0;
	setp.ge.s32 	%p5, %r8, %r43;
	or.pred  	%p6, %p4, %p5;
	@%p6 bra 	$L__BB0_6;
	shr.u32 	%r49, %r117, 5;
	mad.lo.s32 	%r50, %r43, %r49, %r8;
	shl.b32 	%r51, %r50, 2;
	mov.u32 	%r52, shared_array;
	add.s32 	%r53, %r52, %r51;
	atom.shared.add.u32 	%r54, [%r53], 1;
$L__BB0_6:
	bar.sync 	0;
	setp.ge.s32 	%p7, %r117, %r43;
	@%p7 bra 	$L__BB0_23;
	add.s32 	%r9, %r4, -1;
	and.b32  	%r55, %r4, 7;
	add.s32 	%r10, %r55, -1;
	and.b32  	%r11, %r4, 56;
	and.b32  	%r12, %r2, 224;
	and.b32  	%r13, %r2, 96;
	and.b32  	%r14, %r2, 32;
	and.b32  	%r57, %r4, 134217720;
	neg.s32 	%r15, %r57;
	shl.b32 	%r16, %r43, 5;
	shl.b32 	%r17, %r43, 2;
	cvta.to.global.u64 	%rd1, %rd3;
$L__BB0_8:
	setp.lt.u32 	%p8, %r2, 32;
	mov.b32 	%r130, 0;
	@%p8 bra 	$L__BB0_20;
	setp.lt.u32 	%p9, %r9, 7;
	mov.b32 	%r125, 0;
	mov.u32 	%r130, %r125;
	@%p9 bra 	$L__BB0_12;
	shl.b32 	%r62, %r117, 2;
	mov.u32 	%r63, shared_array;
	add.s32 	%r118, %r63, %r62;
	mov.b32 	%r130, 0;
	mov.u32 	%r119, %r15;
$L__BB0_11:
	.pragma "nounroll";
	ld.shared.u32 	%r64, [%r118];
	add.s32 	%r65, %r64, %r130;
	add.s32 	%r66, %r118, %r17;
	ld.shared.u32 	%r67, [%r66];
	add.s32 	%r68, %r67, %r65;
	add.s32 	%r69, %r66, %r17;
	ld.shared.u32 	%r70, [%r69];
	add.s32 	%r71, %r70, %r68;
	add.s32 	%r72, %r69, %r17;
	ld.shared.u32 	%r73, [%r72];
	add.s32 	%r74, %r73, %r71;
	add.s32 	%r75, %r72, %r17;
	ld.shared.u32 	%r76, [%r75];
	add.s32 	%r77, %r76, %r74;
	add.s32 	%r78, %r75, %r17;
	ld.shared.u32 	%r79, [%r78];
	add.s32 	%r80, %r79, %r77;
	add.s32 	%r81, %r78, %r17;
	ld.shared.u32 	%r82, [%r81];
	add.s32 	%r83, %r82, %r80;
	add.s32 	%r84, %r81, %r17;
	ld.shared.u32 	%r85, [%r84];
	add.s32 	%r130, %r85, %r83;
	add.s32 	%r119, %r119, 8;
	add.s32 	%r118, %r118, %r16;
	setp.ne.s32 	%p10, %r119, 0;
	mov.u32 	%r125, %r11;
	@%p10 bra 	$L__BB0_11;
$L__BB0_12:
	setp.eq.s32 	%p11, %r12, 0;
	@%p11 bra 	$L__BB0_20;
	setp.lt.u32 	%p12, %r10, 3;
	@%p12 bra 	$L__BB0_15;
	mad.lo.s32 	%r87, %r125, %r43, %r117;
	shl.b32 	%r88, %r87, 2;
	mov.u32 	%r89, shared_array;
	add.s32 	%r90, %r89, %r88;
	ld.shared.u32 	%r91, [%r90];
	add.s32 	%r92, %r91, %r130;
	add.s32 	%r93, %r90, %r17;
	ld.shared.u32 	%r94, [%r93];
	add.s32 	%r95, %r94, %r92;
	add.s32 	%r96, %r93, %r17;
	ld.shared.u32 	%r97, [%r96];
	add.s32 	%r98, %r97, %r95;
	add.s32 	%r99, %r96, %r17;
	ld.shared.u32 	%r100, [%r99];
	add.s32 	%r130, %r100, %r98;
	add.s32 	%r125, %r125, 4;
$L__BB0_15:
	setp.eq.s32 	%p13, %r13, 0;
	@%p13 bra 	$L__BB0_20;
	setp.eq.s32 	%p14, %r13, 32;
	@%p14 bra 	$L__BB0_18;
	mad.lo.s32 	%r102, %r125, %r43, %r117;
	shl.b32 	%r103, %r102, 2;
	mov.u32 	%r104, shared_array;
	add.s32 	%r105, %r104, %r103;
	ld.shared.u32 	%r106, [%r105];
	add.s32 	%r107, %r106, %r130;
	add.s32 	%r108, %r105, %r17;
	ld.shared.u32 	%r109, [%r108];
	add.s32 	%r130, %r109, %r107;
	add.s32 	%r125, %r125, 2;
$L__BB0_18:
	setp.eq.s32 	%p15, %r14, 0;
	@%p15 bra 	$L__BB0_20;
	mad.lo.s32 	%r110, %r125, %r43, %r117;
	shl.b32 	%r111, %r110, 2;
	mov.u32 	%r112, shared_array;
	add.s32 	%r113, %r112, %r111;
	ld.shared.u32 	%r114, [%r113];
	add.s32 	%r130, %r114, %r130;
$L__BB0_20:
	setp.lt.s32 	%p16, %r130, 1;
	@%p16 bra 	$L__BB0_22;
	mul.wide.s32 	%rd7, %r117, 4;
	add.s64 	%rd8, %rd1, %rd7;
	atom.global.add.u32 	%r115, [%rd8], %r130;
$L__BB0_22:
	add.s32 	%r117, %r117, %r2;
	setp.lt.s32 	%p17, %r117, %r43;
	@%p17 bra 	$L__BB0_8;
$L__BB0_23:
	ret;

}


// ===== COMPILED SASS (sm_100) =====

	.target	sm_100

	.elftype	@"ET_EXEC"


//--------------------- .note.nv.tkinfo           --------------------------
	.section	.note.nv.tkinfo,"",@"SHT_NOTE"
	.sectionflags	@"SHF_NOTE_NV_TKINFO"
	.tkinfo
        /*0018*/ 	.word	0x00000002
        /*0030*/ 	.string	""
        /*0030*/ 	.string	"ptxas"
        /*0030*/ 	.string	"Cuda compilation tools, release 13.0, V13.0.88"
        /*0030*/ 	.string	"Build cuda_13.0.r13.0/compiler.36424714_0"
        /*0030*/ 	.string	"-arch sm_100 -m 64 "



//--------------------- .note.nv.cuinfo           --------------------------
	.section	.note.nv.cuinfo,"",@"SHT_NOTE"
	.sectionflags	@"SHF_NOTE_NV_CUINFO"
        /*0018*/ 	.short	0x0002
        /*001a*/ 	.short	0x0064
        /*001c*/ 	.short	0x0082
	.zero		2


//--------------------- .nv.info                  --------------------------
	.section	.nv.info,"",@"SHT_CUDA_INFO"
	.align	4


	//----- nvinfo : EIATTR_REGCOUNT
	.align		4
        /*0000*/ 	.byte	0x04, 0x2f
        /*0002*/ 	.short	(.L_1 - .L_0)
	.align		4
.L_0:
        /*0004*/ 	.word	index@(_Z22computeHistogramKernelPKiPiii)
        /*0008*/ 	.word	0x00000016


	//----- nvinfo : EIATTR_FRAME_SIZE
	.align		4
.L_1:
        /*000c*/ 	.byte	0x04, 0x11
        /*000e*/ 	.short	(.L_3 - .L_2)
	.align		4
.L_2:
        /*0010*/ 	.word	index@(_Z22computeHistogramKernelPKiPiii)
        /*0014*/ 	.word	0x00000000


	//----- nvinfo : EIATTR_MIN_STACK_SIZE
	.align		4
.L_3:
        /*0018*/ 	.byte	0x04, 0x12
        /*001a*/ 	.short	(.L_5 - .L_4)
	.align		4
.L_4:
        /*001c*/ 	.word	index@(_Z22computeHistogramKernelPKiPiii)
        /*0020*/ 	.word	0x00000000
.L_5:


//--------------------- .nv.compat                --------------------------
	.section	.nv.compat,"",@"SHT_CUDA_COMPAT_INFO"
	.align	4
        /*0000*/ 	.byte	0x02, 0x09, 0x00, 0x00, 0x02, 0x02, 0x01, 0x00, 0x02, 0x05, 0x05, 0x00, 0x03, 0x07, 0x01, 0x01
        /*0010*/ 	.byte	0x02, 0x03, 0x00, 0x00, 0x02, 0x06, 0x01, 0x00, 0x04, 0x0b, 0x08, 0x00, 0x09, 0x00, 0x00, 0x00
        /*0020*/ 	.byte	0x00, 0x00, 0x00, 0x00


//--------------------- .nv.info._Z22computeHistogramKernelPKiPiii --------------------------
	.section	.nv.info._Z22computeHistogramKernelPKiPiii,"",@"SHT_CUDA_INFO"
	.sectionflags	@""
	.align	4


	//----- nvinfo : EIATTR_CUDA_API_VERSION
	.align		4
        /*0000*/ 	.byte	0x04, 0x37
        /*0002*/ 	.short	(.L_7 - .L_6)
.L_6:
        /*0004*/ 	.word	0x00000082


	//----- nvinfo : EIATTR_KPARAM_INFO
	.align		4
.L_7:
        /*0008*/ 	.byte	0x04, 0x17
        /*000a*/ 	.short	(.L_9 - .L_8)
.L_8:
        /*000c*/ 	.word	0x00000000
        /*0010*/ 	.short	0x0003
        /*0012*/ 	.short	0x0014
        /*0014*/ 	.byte	0x00, 0xf0, 0x11, 0x00


	//----- nvinfo : EIATTR_KPARAM_INFO
	.align		4
.L_9:
        /*0018*/ 	.byte	0x04, 0x17
        /*001a*/ 	.short	(.L_11 - .L_10)
.L_10:
        /*001c*/ 	.word	0x00000000
        /*0020*/ 	.short	0x0002
        /*0022*/ 	.short	0x0010
        /*0024*/ 	.byte	0x00, 0xf0, 0x11, 0x00


	//----- nvinfo : EIATTR_KPARAM_INFO
	.align		4
.L_11:
        /*0028*/ 	.byte	0x04, 0x17
        /*002a*/ 	.short	(.L_13 - .L_12)
.L_12:
        /*002c*/ 	.word	0x00000000
        /*0030*/ 	.short	0x0001
        /*0032*/ 	.short	0x0008
        /*0034*/ 	.byte	0x00, 0xf5, 0x21, 0x00


	//----- nvinfo : EIATTR_KPARAM_INFO
	.align		4
.L_13:
        /*0038*/ 	.byte	0x04, 0x17
        /*003a*/ 	.short	(.L_15 - .L_14)
.L_14:
        /*003c*/ 	.word	0x00000000
        /*0040*/ 	.short	0x0000
        /*0042*/ 	.short	0x0000
        /*0044*/ 	.byte	0x00, 0xf5, 0x21, 0x00


	//----- nvinfo : EIATTR_SPARSE_MMA_MASK
	.align		4
.L_15:
        /*0048*/ 	.byte	0x03, 0x50
        /*004a*/ 	.short	0x0000


	//----- nvinfo : EIATTR_MAXREG_COUNT
	.align		4
        /*004c*/ 	.byte	0x03, 0x1b
        /*004e*/ 	.short	0x00ff


	//----- nvinfo : EIATTR_NUM_BARRIERS
	.align		4
        /*0050*/ 	.byte	0x02, 0x4c
        /*0052*/ 	.byte	0x01
	.zero		1


	//----- nvinfo : EIATTR_MERCURY_ISA_VERSION
	.align		4
        /*0054*/ 	.byte	0x03, 0x5f
        /*0056*/ 	.short	0x0101


	//----- nvinfo : EIATTR_VRC_CTA_INIT_COUNT
	.align		4
        /*0058*/ 	.byte	0x02, 0x4a
	.zero		1
	.zero		1


	//----- nvinfo : EIATTR_EXIT_INSTR_OFFSETS
	.align		4
        /*005c*/ 	.byte	0x04, 0x1c
        /*005e*/ 	.short	(.L_17 - .L_16)


	//   ....[0]....
.L_16:
        /*0060*/ 	.word	0x000002b0


	//   ....[1]....
        /*0064*/ 	.word	0x00000910


	//----- nvinfo : EIATTR_CRS_STACK_SIZE
	.align		4
.L_17:
        /*0068*/ 	.byte	0x04, 0x1e
        /*006a*/ 	.short	(.L_19 - .L_18)
.L_18:
        /*006c*/ 	.word	0x00000000


	//----- nvinfo : EIATTR_CBANK_PARAM_SIZE
	.align		4
.L_19:
        /*0070*/ 	.byte	0x03, 0x19
        /*0072*/ 	.short	0x0018


	//----- nvinfo : EIATTR_PARAM_CBANK
	.align		4
        /*0074*/ 	.byte	0x04, 0x0a
        /*0076*/ 	.short	(.L_21 - .L_20)
	.align		4
.L_20:
        /*0078*/ 	.word	index@(.nv.constant0._Z22computeHistogramKernelPKiPiii)
        /*007c*/ 	.short	0x0380
        /*007e*/ 	.short	0x0018


	//----- nvinfo : EIATTR_SW_WAR
	.align		4
.L_21:
        /*0080*/ 	.byte	0x04, 0x36
        /*0082*/ 	.short	(.L_23 - .L_22)
.L_22:
        /*0084*/ 	.word	0x00000008
.L_23:


//--------------------- .nv.callgraph             --------------------------
	.section	.nv.callgraph,"",@"SHT_CUDA_CALLGRAPH"
	.align	4
	.sectionentsize	8
	.align		4
        /*0000*/ 	.word	0x00000000
	.align		4
        /*0004*/ 	.word	0xffffffff
	.align		4
        /*0008*/ 	.word	0x00000000
	.align		4
        /*000c*/ 	.word	0xfffffffe
	.align		4
        /*0010*/ 	.word	0x00000000
	.align		4
        /*0014*/ 	.word	0xfffffffd
	.align		4
        /*0018*/ 	.word	0x00000000
	.align		4
        /*001c*/ 	.word	0xfffffffc


//--------------------- .text._Z22computeHistogramKernelPKiPiii --------------------------
	.section	.text._Z22computeHistogramKernelPKiPiii,"ax",@progbits
	.align	128
        .global         _Z22computeHistogramKernelPKiPiii
        .type           _Z22computeHistogramKernelPKiPiii,@function
        .size           _Z22computeHistogramKernelPKiPiii,(.L_x_14 - _Z22computeHistogramKernelPKiPiii)
        .other          _Z22computeHistogramKernelPKiPiii,@"STO_CUDA_ENTRY STV_DEFAULT"
_Z22computeHistogramKernelPKiPiii:
.text._Z22computeHistogramKernelPKiPiii:
[----:B------:R-:W-:Y:S08]  /*0000*/  LDC R1, c[0x0][0x37c] ;  /* 0x0000df00ff017b82 */ /* 0x000ff00000000800 */
[----:B------:R-:W0:Y:S01]  /*0010*/  LDC R3, c[0x0][0x360] ;  /* 0x0000d800ff037b82 */ /* 0x000e220000000800 */
[----:B------:R-:W1:Y:S01]  /*0020*/  S2R R0, SR_TID.X ;  /* 0x0000000000007919 */ /* 0x000e620000002100 */
[----:B------:R-:W2:Y:S01]  /*0030*/  LDCU UR8, c[0x0][0x394] ;  /* 0x00007280ff0877ac */ /* 0x000ea20008000800 */
[----:B------:R-:W-:Y:S05]  /*0040*/  BSSY.RECONVERGENT B0, `(.L_x_0) ;  /* 0x0000010000007945 */ /* 0x000fea0003800200 */
[----:B------:R-:W1:Y:S01]  /*0050*/  S2UR UR4, SR_CTAID.X ;  /* 0x00000000000479c3 */ /* 0x000e620000002500 */
[----:B0-----:R-:W-:-:S05]  /*0060*/  SHF.R.U32.HI R2, RZ, 0x5, R3 ;  /* 0x00000005ff027819 */ /* 0x001fca0000011603 */
[----:B--2---:R-:W-:Y:S02]  /*0070*/  IMAD R5, R2, UR8, RZ ;  /* 0x0000000802057c24 */ /* 0x004fe4000f8e02ff */
[----:B-1----:R-:W-:-:S03]  /*0080*/  IMAD R7, R3, UR4, R0 ;  /* 0x0000000403077c24 */ /* 0x002fc6000f8e0200 */
[----:B------:R-:W-:-:S13]  /*0090*/  ISETP.GE.AND P0, PT, R0, R5, PT ;  /* 0x000000050000720c */ /* 0x000fda0003f06270 */
[----:B------:R-:W-:Y:S05]  /*00a0*/  @P0 BRA `(.L_x_1) ;  /* 0x0000000000240947 */ /* 0x000fea0003800000 */
[----:B------:R-:W0:Y:S01]  /*00b0*/  S2R R9, SR_CgaCtaId ;  /* 0x0000000000097919 */ /* 0x000e220000008800 */
[----:B------:R-:W-:Y:S01]  /*00c0*/  MOV R6, 0x400 ;  /* 0x0000040000067802 */ /* 0x000fe20000000f00 */
[----:B------:R-:W-:-:S03]  /*00d0*/  IMAD.MOV.U32 R4, RZ, RZ, R0 ;  /* 0x000000ffff047224 */ /* 0x000fc600078e0000 */
[----:B0-----:R-:W-:-:S07]  /*00e0*/  LEA R9, R9, R6, 0x18 ;  /* 0x0000000609097211 */ /* 0x001fce00078ec0ff */
.L_x_2:
[----:B------:R-:W-:Y:S02]  /*00f0*/  IMAD R6, R4, 0x4, R9 ;  /* 0x0000000404067824 */ /* 0x000fe400078e0209 */
[----:B------:R-:W-:-:S03]  /*0100*/  IMAD.IADD R4, R3, 0x1, R4 ;  /* 0x0000000103047824 */ /* 0x000fc600078e0204 */
[----:B------:R0:W-:Y:S02]  /*0110*/  STS [R6], RZ ;  /* 0x000000ff06007388 */ /* 0x0001e40000000800 */
[----:B------:R-:W-:-:S13]  /*0120*/  ISETP.GE.AND P0, PT, R4, R5, PT ;  /* 0x000000050400720c */ /* 0x000fda0003f06270 */
[----:B0-----:R-:W-:Y:S05]  /*0130*/  @!P0 BRA `(.L_x_2) ;  /* 0xfffffffc00ec8947 */ /* 0x001fea000383ffff */
.L_x_1:
[----:B------:R-:W-:Y:S05]  /*0140*/  BSYNC.RECONVERGENT B0 ;  /* 0x0000000000007941 */ /* 0x000fea0003800200 */
.L_x_0:
[----:B------:R-:W0:Y:S01]  /*0150*/  LDCU UR4, c[0x0][0x390] ;  /* 0x00007200ff0477ac */ /* 0x000e220008000800 */
[----:B------:R-:W-:Y:S01]  /*0160*/  BSSY.RECONVERGENT B0, `(.L_x_3) ;  /* 0x0000013000007945 */ /* 0x000fe20003800200 */
[----:B------:R-:W-:Y:S01]  /*0170*/  BAR.SYNC.DEFER_BLOCKING 0x0 ;  /* 0x0000000000007b1d */ /* 0x000fe20000010000 */
[----:B------:R-:W-:-:S05]  /*0180*/  ISETP.GE.AND P1, PT, R0, UR8, PT ;  /* 0x0000000800007c0c */ /* 0x000fca000bf26270 */
[----:B------:R-:W1:Y:S01]  /*0190*/  LDCU.64 UR6, c[0x0][0x358] ;  /* 0x00006b00ff0677ac */ /* 0x000e620008000a00 */
[----:B0-----:R-:W-:-:S13]  /*01a0*/  ISETP.GE.AND P0, PT, R7, UR4, PT ;  /* 0x0000000407007c0c */ /* 0x001fda000bf06270 */
[----:B-1----:R-:W-:Y:S05]  /*01b0*/  @P0 BRA `(.L_x_4) ;  /* 0x0000000000340947 */ /* 0x002fea0003800000 */
[----:B------:R-:W0:Y:S02]  /*01c0*/  LDC.64 R4, c[0x0][0x380] ;  /* 0x0000e000ff047b82 */ /* 0x000e240000000a00 */
[----:B0-----:R-:W-:-:S06]  /*01d0*/  IMAD.WIDE R4, R7, 0x4, R4 ;  /* 0x0000000407047825 */ /* 0x001fcc00078e0204 */
[----:B------:R-:W2:Y:S02]  /*01e0*/  LDG.E R4, desc[UR6][R4.64] ;  /* 0x0000000604047981 */ /* 0x000ea4000c1e1900 */
[----:B--2---:R-:W-:-:S04]  /*01f0*/  ISETP.GE.AND P0, PT, R4, UR8, PT ;  /* 0x0000000804007c0c */ /* 0x004fc8000bf06270 */
[----:B------:R-:W-:-:S13]  /*0200*/  ISETP.LT.OR P0, PT, R4, RZ, P0 ;  /* 0x000000ff0400720c */ /* 0x000fda0000701670 */
[----:B------:R-:W-:Y:S05]  /*0210*/  @P0 BRA `(.L_x_4) ;  /* 0x00000000001c0947 */ /* 0x000fea0003800000 */
[----:B------:R-:W0:Y:S01]  /*0220*/  S2UR UR5, SR_CgaCtaId ;  /* 0x00000000000579c3 */ /* 0x000e220000008800 */
[----:B------:R-:W-:Y:S01]  /*0230*/  SHF.R.U32.HI R5, RZ, 0x5, R0 ;  /* 0x00000005ff057819 */ /* 0x000fe20000011600 */
[----:B------:R-:W-:-:S04]  /*0240*/  UMOV UR4, 0x400 ;  /* 0x0000040000047882 */ /* 0x000fc80000000000 */
[----:B------:R-:W-:Y:S01]  /*0250*/  IMAD R5, R5, UR8, R4 ;  /* 0x0000000805057c24 */ /* 0x000fe2000f8e0204 */
[----:B0-----:R-:W-:-:S06]  /*0260*/  ULEA UR4, UR5, UR4, 0x18 ;  /* 0x0000000405047291 */ /* 0x001fcc000f8ec0ff */
[----:B------:R-:W-:-:S05]  /*0270*/  LEA R5, R5, UR4, 0x2 ;  /* 0x0000000405057c11 */ /* 0x000fca000f8e10ff */
[----:B------:R0:W-:Y:S02]  /*0280*/  ATOMS.POPC.INC.32 RZ, [R5+URZ] ;  /* 0x0000000005ff7f8c */ /* 0x0001e4000d8000ff */
.L_x_4:
[----:B------:R-:W-:Y:S05]  /*0290*/  BSYNC.RECONVERGENT B0 ;  /* 0x0000000000007941 */ /* 0x000fea0003800200 */
.L_x_3:
[----:B------:R-:W-:Y:S06]  /*02a0*/  BAR.SYNC.DEFER_BLOCKING 0x0 ;  /* 0x0000000000007b1d */ /* 0x000fec0000010000 */
[----:B------:R-:W-:Y:S05]  /*02b0*/  @P1 EXIT ;  /* 0x000000000000194d */ /* 0x000fea0003800000 */
[C---:B------:R-:W-:Y:S01]  /*02c0*/  LOP3.LUT R4, R2.reuse, 0x7, RZ, 0xc0, !PT ;  /* 0x0000000702047812 */ /* 0x040fe200078ec0ff */
[----:B0-----:R-:W-:Y:S01]  /*02d0*/  VIADD R5, R2, 0xffffffff ;  /* 0xffffffff02057836 */ /* 0x001fe20000000000 */
[----:B------:R-:W-:-:S03]  /*02e0*/  LOP3.LUT R16, R3, 0x60, RZ, 0xc0, !PT ;  /* 0x0000006003107812 */ /* 0x000fc600078ec0ff */
[----:B------:R-:W-:Y:S01]  /*02f0*/  VIADD R4, R4, 0xffffffff ;  /* 0xffffffff04047836 */ /* 0x000fe20000000000 */
[----:B------:R-:W-:-:S04]  /*0300*/  ISETP.GE.U32.AND P0, PT, R5, 0x7, PT ;  /* 0x000000070500780c */ /* 0x000fc80003f06070 */
[----:B------:R-:W-:Y:S02]  /*0310*/  ISETP.GE.U32.AND P1, PT, R4, 0x3, PT ;  /* 0x000000030400780c */ /* 0x000fe40003f26070 */
[C---:B------:R-:W-:Y:S02]  /*0320*/  LOP3.LUT R4, R2.reuse, 0x7fffff8, RZ, 0xc0, !PT ;  /* 0x07fffff802047812 */ /* 0x040fe400078ec0ff */
[----:B------:R-:W-:-:S03]  /*0330*/  LOP3.LUT R2, R2, 0x38, RZ, 0xc0, !PT ;  /* 0x0000003802027812 */ /* 0x000fc600078ec0ff */
[----:B------:R-:W-:-:S07]  /*0340*/  IMAD.MOV R4, RZ, RZ, -R4 ;  /* 0x000000ffff047224 */ /* 0x000fce00078e0a04 */
.L_x_12:
[----:B------:R-:W-:Y:S01]  /*0350*/  ISETP.GE.U32.AND P2, PT, R3, 0x20, PT ;  /* 0x000000200300780c */ /* 0x000fe20003f46070 */
[----:B0-----:R-:W-:-:S12]  /*0360*/  IMAD.MOV.U32 R5, RZ, RZ, RZ ;  /* 0x000000ffff057224 */ /* 0x001fd800078e00ff */
[----:B------:R-:W-:Y:S05]  /*0370*/  @!P2 BRA `(.L_x_5) ;  /* 0x000000040038a947 */ /* 0x000fea0003800000 */
[----:B------:R-:W-:Y:S02]  /*0380*/  IMAD.MOV.U32 R7, RZ, RZ, RZ ;  /* 0x000000ffff077224 */ /* 0x000fe400078e00ff */
[----:B------:R-:W-:Y:S01]  /*0390*/  IMAD.MOV.U32 R5, RZ, RZ, RZ ;  /* 0x000000ffff057224 */ /* 0x000fe200078e00ff */
[----:B------:R-:W-:Y:S06]  /*03a0*/  @!P0 BRA `(.L_x_6) ;  /* 0x00000000007c8947 */ /* 0x000fec0003800000 */
[----:B------:R-:W0:Y:S01]  /*03b0*/  S2UR UR5, SR_CgaCtaId ;  /* 0x00000000000579c3 */ /* 0x000e220000008800 */
[----:B------:R-:W-:Y:S01]  /*03c0*/  UMOV UR4, 0x400 ;  /* 0x0000040000047882 */ /* 0x000fe20000000000 */
[----:B------:R-:W-:Y:S02]  /*03d0*/  IMAD.MOV.U32 R5, RZ, RZ, RZ ;  /* 0x000000ffff057224 */ /* 0x000fe400078e00ff */
[----:B------:R-:W-:-:S04]  /*03e0*/  IMAD.MOV.U32 R7, RZ, RZ, R4 ;  /* 0x000000ffff077224 */ /* 0x000fc800078e0004 */
[----:B------:R-:W1:Y:S01]  /*03f0*/  LDC R19, c[0x0][0x394] ;  /* 0x0000e500ff137b82 */ /* 0x000e620000000800 */
[----:B0-----:R-:W-:-:S06]  /*0400*/  ULEA UR4, UR5, UR4, 0x18 ;  /* 0x0000000405047291 */ /* 0x001fcc000f8ec0ff */
[----:B------:R-:W-:-:S07]  /*0410*/  LEA R6, R0, UR4, 0x2 ;  /* 0x0000000400067c11 */ /* 0x000fce000f8e10ff */
.L_x_7:
[----:B-1----:R-:W-:Y:S01]  /*0420*/  IMAD R9, R19, 0x4, R6 ;  /* 0x0000000413097824 */ /* 0x002fe200078e0206 */
[----:B------:R0:W-:Y:S01]  /*0430*/  LDS R8, [R6] ;  /* 0x0000000006087984 */ /* 0x0001e20000000800 */
[----:B------:R-:W-:Y:S02]  /*0440*/  VIADD R7, R7, 0x8 ;  /* 0x0000000807077836 */ /* 0x000fe40000000000 */
[----:B------:R-:W-:Y:S02]  /*0450*/  IMAD R10, R19, 0x4, R9 ;  /* 0x00000004130a7824 */ /* 0x000fe400078e0209 */
[----:B------:R-:W1:Y:S01]  /*0460*/  LDS R9, [R9] ;  /* 0x0000000009097984 */ /* 0x000e620000000800 */
[----:B------:R-:W-:Y:S01]  /*0470*/  ISETP.NE.AND P2, PT, R7, RZ, PT ;  /* 0x000000ff0700720c */ /* 0x000fe20003f45270 */
[C---:B------:R-:W-:Y:S02]  /*0480*/  IMAD R12, R19.reuse, 0x4, R10 ;  /* 0x00000004130c7824 */ /* 0x040fe400078e020a */
[----:B------:R-:W-:Y:S01]  /*0490*/  LDS R11, [R10] ;  /* 0x000000000a0b7984 */ /* 0x000fe20000000800 */
[----:B0-----:R-:W-:-:S02]  /*04a0*/  IMAD R6, R19, 0x20, R6 ;  /* 0x0000002013067824 */ /* 0x001fc400078e0206 */
[C---:B------:R-:W-:Y:S02]  /*04b0*/  LEA R13, R19.reuse, R12, 0x2 ;  /* 0x0000000c130d7211 */ /* 0x040fe400078e10ff */
[----:B------:R-:W0:Y:S03]  /*04c0*/  LDS R12, [R12] ;  /* 0x000000000c0c7984 */ /* 0x000e260000000800 */
[C---:B------:R-:W-:Y:S02]  /*04d0*/  IMAD R14, R19.reuse, 0x4, R13 ;  /* 0x00000004130e7824 */ /* 0x040fe400078e020d */
[----:B------:R-:W-:Y:S02]  /*04e0*/  LDS R13, [R13] ;  /* 0x000000000d0d7984 */ /* 0x000fe40000000800 */
[C---:B------:R-:W-:Y:S02]  /*04f0*/  IMAD R15, R19.reuse, 0x4, R14 ;  /* 0x00000004130f7824 */ /* 0x040fe400078e020e */
[----:B------:R-:W2:Y:S02]  /*0500*/  LDS R14, [R14] ;  /* 0x000000000e0e7984 */ /* 0x000ea40000000800 */
[----:B------:R-:W-:-:S02]  /*0510*/  IMAD R17, R19, 0x4, R15 ;  /* 0x0000000413117824 */ /* 0x000fc400078e020f */
[----:B------:R-:W-:Y:S04]  /*0520*/  LDS R15, [R15] ;  /* 0x000000000f0f7984 */ /* 0x000fe80000000800 */
[----:B------:R-:W3:Y:S01]  /*0530*/  LDS R17, [R17] ;  /* 0x0000000011117984 */ /* 0x000ee20000000800 */
[----:B-1----:R-:W-:-:S04]  /*0540*/  IADD3 R8, PT, PT, R9, R8, R5 ;  /* 0x0000000809087210 */ /* 0x002fc80007ffe005 */
[----:B0-----:R-:W-:-:S04]  /*0550*/  IADD3 R8, PT, PT, R12, R11, R8 ;  /* 0x0000000b0c087210 */ /* 0x001fc80007ffe008 */
[----:B--2---:R-:W-:-:S04]  /*0560*/  IADD3 R8, PT, PT, R14, R13, R8 ;  /* 0x0000000d0e087210 */ /* 0x004fc80007ffe008 */
[----:B---3--:R-:W-:Y:S01]  /*0570*/  IADD3 R5, PT, PT, R17, R15, R8 ;  /* 0x0000000f11057210 */ /* 0x008fe20007ffe008 */
[----:B------:R-:W-:Y:S06]  /*0580*/  @P2 BRA `(.L_x_7) ;  /* 0xfffffffc00a42947 */ /* 0x000fec000383ffff */
[----:B------:R-:W-:-:S07]  /*0590*/  IMAD.MOV.U32 R7, RZ, RZ, R2 ;  /* 0x000000ffff077224 */ /* 0x000fce00078e0002 */
.L_x_6:
[----:B------:R-:W-:-:S13]  /*05a0*/  LOP3.LUT P2, RZ, R3, 0xe0, RZ, 0xc0, !PT ;  /* 0x000000e003ff7812 */ /* 0x000fda000784c0ff */
[----:B------:R-:W-:Y:S05]  /*05b0*/  @!P2 BRA `(.L_x_5) ;  /* 0x0000000000a8a947 */ /* 0x000fea0003800000 */
[----:B------:R-:W-:Y:S01]  /*05c0*/  ISETP.NE.AND P2, PT, R16, RZ, PT ;  /* 0x000000ff1000720c */ /* 0x000fe20003f45270 */
[----:B------:R-:W-:-:S12]  /*05d0*/  @!P1 BRA `(.L_x_8) ;  /* 0x0000000000409947 */ /* 0x000fd80003800000 */
[----:B------:R-:W0:Y:S01]  /*05e0*/  S2UR UR5, SR_CgaCtaId ;  /* 0x00000000000579c3 */ /* 0x000e220000008800 */
[----:B------:R-:W-:-:S07]  /*05f0*/  UMOV UR4, 0x400 ;  /* 0x0000040000047882 */ /* 0x000fce0000000000 */
[----:B------:R-:W1:Y:S01]  /*0600*/  LDC R11, c[0x0][0x394] ;  /* 0x0000e500ff0b7b82 */ /* 0x000e620000000800 */
[----:B0-----:R-:W-:Y:S01]  /*0610*/  ULEA UR4, UR5, UR4, 0x18 ;  /* 0x0000000405047291 */ /* 0x001fe2000f8ec0ff */
[C---:B-1----:R-:W-:Y:S02]  /*0620*/  IMAD R6, R7.reuse, R11, R0 ;  /* 0x0000000b07067224 */ /* 0x042fe400078e0200 */
[----:B------:R-:W-:-:S03]  /*0630*/  VIADD R7, R7, 0x4 ;  /* 0x0000000407077836 */ /* 0x000fc60000000000 */
[----:B------:R-:W-:-:S05]  /*0640*/  LEA R6, R6, UR4, 0x2 ;  /* 0x0000000406067c11 */ /* 0x000fca000f8e10ff */
[C---:B------:R-:W-:Y:S02]  /*0650*/  IMAD R8, R11.reuse, 0x4, R6 ;  /* 0x000000040b087824 */ /* 0x040fe400078e0206 */
[----:B------:R-:W-:Y:S03]  /*0660*/  LDS R6, [R6] ;  /* 0x0000000006067984 */ /* 0x000fe60000000800 */
[C---:B------:R-:W-:Y:S02]  /*0670*/  LEA R9, R11.reuse, R8, 0x2 ;  /* 0x000000080b097211 */ /* 0x040fe400078e10ff */
[----:B------:R-:W0:Y:S03]  /*0680*/  LDS R8, [R8] ;  /* 0x0000000008087984 */ /* 0x000e260000000800 */
[----:B------:R-:W-:Y:S01]  /*0690*/  IMAD R11, R11, 0x4, R9 ;  /* 0x000000040b0b7824 */ /* 0x000fe200078e0209 */
[----:B------:R-:W-:Y:S05]  /*06a0*/  LDS R10, [R9] ;  /* 0x00000000090a7984 */ /* 0x000fea0000000800 */
[----:B------:R-:W1:Y:S01]  /*06b0*/  LDS R11, [R11] ;  /* 0x000000000b0b7984 */ /* 0x000e620000000800 */
[----:B0-----:R-:W-:-:S04]  /*06c0*/  IADD3 R5, PT, PT, R8, R6, R5 ;  /* 0x0000000608057210 */ /* 0x001fc80007ffe005 */
[----:B-1----:R-:W-:-:S07]  /*06d0*/  IADD3 R5, PT, PT, R11, R10, R5 ;  /* 0x0000000a0b057210 */ /* 0x002fce0007ffe005 */
.L_x_8:
[----:B------:R-:W-:Y:S05]  /*06e0*/  @!P2 BRA `(.L_x_5) ;  /* 0x00000000005ca947 */ /* 0x000fea0003800000 */
[----:B------:R-:W-:Y:S02]  /*06f0*/  ISETP.NE.AND P2, PT, R16, 0x20, PT ;  /* 0x000000201000780c */ /* 0x000fe40003f45270 */
[----:B------:R-:W-:-:S11]  /*0700*/  LOP3.LUT P3, RZ, R3, 0x20, RZ, 0xc0, !PT ;  /* 0x0000002003ff7812 */ /* 0x000fd6000786c0ff */
[----:B------:R-:W-:Y:S05]  /*0710*/  @!P2 BRA `(.L_x_9) ;  /* 0x00000000002ca947 */ /* 0x000fea0003800000 */
[----:B------:R-:W0:Y:S01]  /*0720*/  S2UR UR5, SR_CgaCtaId ;  /* 0x00000000000579c3 */ /* 0x000e220000008800 */
[----:B------:R-:W-:-:S07]  /*0730*/  UMOV UR4, 0x400 ;  /* 0x0000040000047882 */ /* 0x000fce0000000000 */
[----:B------:R-:W1:Y:S01]  /*0740*/  LDC R6, c[0x0][0x394] ;  /* 0x0000e500ff067b82 */ /* 0x000e620000000800 */
[----:B0-----:R-:W-:Y:S01]  /*0750*/  ULEA UR4, UR5, UR4, 0x18 ;  /* 0x0000000405047291 */ /* 0x001fe2000f8ec0ff */
[C---:B-1----:R-:W-:Y:S02]  /*0760*/  IMAD R8, R7.reuse, R6, R0 ;  /* 0x0000000607087224 */ /* 0x042fe400078e0200 */
[----:B------:R-:W-:-:S03]  /*0770*/  VIADD R7, R7, 0x2 ;  /* 0x0000000207077836 */ /* 0x000fc60000000000 */
[----:B------:R-:W-:-:S05]  /*0780*/  LEA R9, R8, UR4, 0x2 ;  /* 0x0000000408097c11 */ /* 0x000fca000f8e10ff */
[----:B------:R-:W-:Y:S02]  /*0790*/  IMAD R8, R6, 0x4, R9 ;  /* 0x0000000406087824 */ /* 0x000fe400078e0209 */
[----:B------:R-:W-:Y:S04]  /*07a0*/  LDS R6, [R9] ;  /* 0x0000000009067984 */ /* 0x000fe80000000800 */
[----:B------:R-:W0:Y:S02]  /*07b0*/  LDS R8, [R8] ;  /* 0x0000000008087984 */ /* 0x000e240000000800 */
[----:B0-----:R-:W-:-:S07]  /*07c0*/  IADD3 R5, PT, PT, R8, R6, R5 ;  /* 0x0000000608057210 */ /* 0x001fce0007ffe005 */
.L_x_9:
[----:B------:R-:W-:Y:S05]  /*07d0*/  @!P3 BRA `(.L_x_5) ;  /* 0x000000000020b947 */ /* 0x000fea0003800000 */
[----:B------:R-:W0:Y:S01]  /*07e0*/  S2UR UR5, SR_CgaCtaId ;  /* 0x00000000000579c3 */ /* 0x000e220000008800 */
[----:B------:R-:W1:Y:S01]  /*07f0*/  LDCU UR8, c[0x0][0x394] ;  /* 0x00007280ff0877ac */ /* 0x000e620008000800 */
[----:B------:R-:W-:Y:S01]  /*0800*/  UMOV UR4, 0x400 ;  /* 0x0000040000047882 */ /* 0x000fe20000000000 */
[----:B-1----:R-:W-:Y:S01]  /*0810*/  IMAD R6, R7, UR8, R0 ;  /* 0x0000000807067c24 */ /* 0x002fe2000f8e0200 */
[----:B0-----:R-:W-:-:S06]  /*0820*/  ULEA UR4, UR5, UR4, 0x18 ;  /* 0x0000000405047291 */ /* 0x001fcc000f8ec0ff */
[----:B------:R-:W-:-:S06]  /*0830*/  LEA R6, R6, UR4, 0x2 ;  /* 0x0000000406067c11 */ /* 0x000fcc000f8e10ff */
[----:B------:R-:W0:Y:S02]  /*0840*/  LDS R6, [R6] ;  /* 0x0000000006067984 */ /* 0x000e240000000800 */
[----:B0-----:R-:W-:-:S07]  /*0850*/  IMAD.IADD R5, R5, 0x1, R6 ;  /* 0x0000000105057824 */ /* 0x001fce00078e0206 */
.L_x_5:
[----:B------:R-:W-:Y:S01]  /*0860*/  ISETP.GE.AND P2, PT, R5, 0x1, PT ;  /* 0x000000010500780c */ /* 0x000fe20003f46270 */
[----:B------:R-:W-:-:S12]  /*0870*/  BSSY.RECONVERGENT B0, `(.L_x_10) ;  /* 0x0000005000007945 */ /* 0x000fd80003800200 */
[----:B------:R-:W-:Y:S05]  /*0880*/  @!P2 BRA `(.L_x_11) ;  /* 0x00000000000ca947 */ /* 0x000fea0003800000 */
[----:B------:R-:W0:Y:S02]  /*0890*/  LDC.64 R6, c[0x0][0x388] ;  /* 0x0000e200ff067b82 */ /* 0x000e240000000a00 */
[----:B0-----:R-:W-:-:S05]  /*08a0*/  IMAD.WIDE R6, R0, 0x4, R6 ;  /* 0x0000000400067825 */ /* 0x001fca00078e0206 */
[----:B------:R0:W-:Y:S02]  /*08b0*/  REDG.E.ADD.STRONG.GPU desc[UR6][R6.64], R5 ;  /* 0x000000050600798e */ /* 0x0001e4000c12e106 */
.L_x_11:
[----:B------:R-:W-:Y:S05]  /*08c0*/  BSYNC.RECONVERGENT B0 ;  /* 0x0000000000007941 */ /* 0x000fea0003800200 */
.L_x_10:
[----:B------:R-:W1:Y:S01]  /*08d0*/  LDCU UR4, c[0x0][0x394] ;  /* 0x00007280ff0477ac */ /* 0x000e620008000800 */
[----:B------:R-:W-:-:S05]  /*08e0*/  IMAD.IADD R0, R3, 0x1, R0 ;  /* 0x0000000103007824 */ /* 0x000fca00078e0200 */
[----:B-1----:R-:W-:-:S13]  /*08f0*/  ISETP.GE.AND P2, PT, R0, UR4, PT ;  /* 0x0000000400007c0c */ /* 0x002fda000bf46270 */
[----:B------:R-:W-:Y:S05]  /*0900*/  @!P2 BRA `(.L_x_12) ;  /* 0xfffffff80090a947 */ /* 0x000fea000383ffff */
[----:B------:R-:W-:Y:S05]  /*0910*/  EXIT ;  /* 0x000000000000794d */ /* 0x000fea0003800000 */
.L_x_13:
[----:B------:R-:W-:-:S00]  /*0920*/  BRA `(.L_x_13) ;  /* 0xfffffffc00fc7947 */ /* 0x000fc0000383ffff */
[----:B------:R-:W-:-:S00]  /*0930*/  NOP ;  /* 0x0000000000007918 */ /* 0x000fc00000000000 */
        /* <DEDUP_REMOVED lines=12> */
.L_x_14:


//--------------------- .nv.shared._Z22computeHistogramKernelPKiPiii --------------------------
	.section	.nv.shared._Z22computeHistogramKernelPKiPiii,"aw",@nobits
	.sectionflags	@""
	.align	16
	.zero		1024


//--------------------- .nv.shared.reserved.0     --------------------------
	.section	.nv.shared.reserved.0,"aw",@nobits
	.weak		__nv_reservedSMEM_offset_0_alias
	.size		__nv_reservedSMEM_offset_0_alias, 0, 64
	.other		__nv_reservedSMEM_offset_0_alias,@"STO_CUDA_RESERVED_SHARED STV_DEFAULT"
__nv_reservedSMEM_offset_0_alias:
	.zero		0
	.zero		64


//--------------------- .nv.constant0._Z22computeHistogramKernelPKiPiii --------------------------
	.section	.nv.constant0._Z22computeHistogramKernelPKiPiii,"a",@progbits
	.sectionflags	@""
	.align	4
.nv.constant0._Z22computeHistogramKernelPKiPiii:
	.zero		920


//--------------------- SYMBOLS --------------------------

	.type		.nv.reservedSmem.offset0,@object
	.size		.nv.reservedSmem.offset0,0x4
	.type		.nv.reservedSmem.cap,@object
	.size		.nv.reservedSmem.cap,0x4
